//
// Generated by NVIDIA NVVM Compiler
//
// Compiler Build ID: CL-36424714
// Cuda compilation tools, release 13.0, V13.0.88
// Based on NVVM 20.0.0
//

.version 9.0
.target sm_100
.address_size 64

	// .globl	_Z14warp_unrollingPiS_i

.visible .entry _Z14warp_unrollingPiS_i(
	.param .u64 .ptr .align 1 _Z14warp_unrollingPiS_i_param_0,
	.param .u64 .ptr .align 1 _Z14warp_unrollingPiS_i_param_1,
	.param .u32 _Z14warp_unrollingPiS_i_param_2
)
{
	.reg .pred 	%p<7>;
	.reg .b32 	%r<32>;
	.reg .b64 	%rd<13>;

	ld.param.u64 	%rd4, [_Z14warp_unrollingPiS_i_param_0];
	ld.param.u64 	%rd3, [_Z14warp_unrollingPiS_i_param_1];
	ld.param.u32 	%r6, [_Z14warp_unrollingPiS_i_param_2];
	cvta.to.global.u64 	%rd5, %rd4;
	mov.u32 	%r1, %tid.x;
	mov.u32 	%r2, %ctaid.x;
	mov.u32 	%r31, %ntid.x;
	mul.lo.s32 	%r7, %r2, %r31;
	add.s32 	%r8, %r7, %r1;
	mul.wide.u32 	%rd6, %r7, 4;
	add.s64 	%rd1, %rd5, %rd6;
	setp.gt.s32 	%p1, %r8, %r6;
	@%p1 bra 	$L__BB0_8;
	setp.lt.u32 	%p2, %r31, 128;
	mul.wide.u32 	%rd7, %r1, 4;
	add.s64 	%rd2, %rd1, %rd7;
	@%p2 bra 	$L__BB0_5;
$L__BB0_2:
	shr.u32 	%r5, %r31, 1;
	setp.ge.u32 	%p3, %r1, %r5;
	@%p3 bra 	$L__BB0_4;
	mul.wide.u32 	%rd8, %r5, 4;
	add.s64 	%rd9, %rd2, %rd8;
	ld.global.u32 	%r9, [%rd9];
	ld.global.u32 	%r10, [%rd2];
	add.s32 	%r11, %r10, %r9;
	st.global.u32 	[%rd2], %r11;
$L__BB0_4:
	bar.sync 	0;
	setp.gt.u32 	%p4, %r31, 255;
	mov.u32 	%r31, %r5;
	@%p4 bra 	$L__BB0_2;
$L__BB0_5:
	setp.gt.u32 	%p5, %r1, 31;
	@%p5 bra 	$L__BB0_8;
	ld.volatile.global.u32 	%r12, [%rd2+128];
	ld.volatile.global.u32 	%r13, [%rd2];
	add.s32 	%r14, %r13, %r12;
	st.volatile.global.u32 	[%rd2], %r14;
	ld.volatile.global.u32 	%r15, [%rd2+64];
	ld.volatile.global.u32 	%r16, [%rd2];
	add.s32 	%r17, %r16, %r15;
	st.volatile.global.u32 	[%rd2], %r17;
	ld.volatile.global.u32 	%r18, [%rd2+32];
	ld.volatile.global.u32 	%r19, [%rd2];
	add.s32 	%r20, %r19, %r18;
	st.volatile.global.u32 	[%rd2], %r20;
	ld.volatile.global.u32 	%r21, [%rd2+16];
	ld.volatile.global.u32 	%r22, [%rd2];
	add.s32 	%r23, %r22, %r21;
	st.volatile.global.u32 	[%rd2], %r23;
	ld.volatile.global.u32 	%r24, [%rd2+8];
	ld.volatile.global.u32 	%r25, [%rd2];
	add.s32 	%r26, %r25, %r24;
	st.volatile.global.u32 	[%rd2], %r26;
	ld.volatile.global.u32 	%r27, [%rd2+4];
	ld.volatile.global.u32 	%r28, [%rd2];
	add.s32 	%r29, %r28, %r27;
	st.volatile.global.u32 	[%rd2], %r29;
	setp.ne.s32 	%p6, %r1, 0;
	@%p6 bra 	$L__BB0_8;
	ld.global.u32 	%r30, [%rd1];
	cvta.to.global.u64 	%rd10, %rd3;
	mul.wide.u32 	%rd11, %r2, 4;
	add.s64 	%rd12, %rd10, %rd11;
	st.global.u32 	[%rd12], %r30;
$L__BB0_8:
	ret;

}


// ===== COMPILED SASS (sm_100) =====

	.target	sm_100

	.elftype	@"ET_EXEC"


//--------------------- .note.nv.tkinfo           --------------------------
	.section	.note.nv.tkinfo,"",@"SHT_NOTE"
	.sectionflags	@"SHF_NOTE_NV_TKINFO"
	.tkinfo
        /*0018*/ 	.word	0x00000002
        /*0030*/ 	.string	""
        /*0030*/ 	.string	"ptxas"
        /*0030*/ 	.string	"Cuda compilation tools, release 13.0, V13.0.88"
        /*0030*/ 	.string	"Build cuda_13.0.r13.0/compiler.36424714_0"
        /*0030*/ 	.string	"-arch sm_100 -m 64 "



//--------------------- .note.nv.cuinfo           --------------------------
	.section	.note.nv.cuinfo,"",@"SHT_NOTE"
	.sectionflags	@"SHF_NOTE_NV_CUINFO"
        /*0018*/ 	.short	0x0002
        /*001a*/ 	.short	0x0064
        /*001c*/ 	.short	0x0082
	.zero		2


//--------------------- .nv.info                  --------------------------
	.section	.nv.info,"",@"SHT_CUDA_INFO"
	.align	4


	//----- nvinfo : EIATTR_REGCOUNT
	.align		4
        /*0000*/ 	.byte	0x04, 0x2f
        /*0002*/ 	.short	(.L_1 - .L_0)
	.align		4
.L_0:
        /*0004*/ 	.word	index@(_Z14warp_unrollingPiS_i)
        /*0008*/ 	.word	0x00000012


	//----- nvinfo : EIATTR_FRAME_SIZE
	.align		4
.L_1:
        /*000c*/ 	.byte	0x04, 0x11
        /*000e*/ 	.short	(.L_3 - .L_2)
	.align		4
.L_2:
        /*0010*/ 	.word	index@(_Z14warp_unrollingPiS_i)
        /*0014*/ 	.word	0x00000000


	//----- nvinfo : EIATTR_MIN_STACK_SIZE
	.align		4
.L_3:
        /*0018*/ 	.byte	0x04, 0x12
        /*001a*/ 	.short	(.L_5 - .L_4)
	.align		4
.L_4:
        /*001c*/ 	.word	index@(_Z14warp_unrollingPiS_i)
        /*0020*/ 	.word	0x00000000
.L_5:


//--------------------- .nv.compat                --------------------------
	.section	.nv.compat,"",@"SHT_CUDA_COMPAT_INFO"
	.align	4
        /*0000*/ 	.byte	0x02, 0x09, 0x00, 0x00, 0x02, 0x02, 0x01, 0x00, 0x02, 0x05, 0x05, 0x00, 0x03, 0x07, 0x01, 0x01
        /*0010*/ 	.byte	0x02, 0x03, 0x00, 0x00, 0x02, 0x06, 0x01, 0x00, 0x04, 0x0b, 0x08, 0x00, 0x09, 0x00, 0x00, 0x00
        /*0020*/ 	.byte	0x00, 0x00, 0x00, 0x00


//--------------------- .nv.info._Z14warp_unrollingPiS_i --------------------------
	.section	.nv.info._Z14warp_unrollingPiS_i,"",@"SHT_CUDA_INFO"
	.sectionflags	@""
	.align	4


	//----- nvinfo : EIATTR_CUDA_API_VERSION
	.align		4
        /*0000*/ 	.byte	0x04, 0x37
        /*0002*/ 	.short	(.L_7 - .L_6)
.L_6:
        /*0004*/ 	.word	0x00000082


	//----- nvinfo : EIATTR_KPARAM_INFO
	.align		4
.L_7:
        /*0008*/ 	.byte	0x04, 0x17
        /*000a*/ 	.short	(.L_9 - .L_8)
.L_8:
        /*000c*/ 	.word	0x00000000
        /*0010*/ 	.short	0x0002
        /*0012*/ 	.short	0x0010
        /*0014*/ 	.byte	0x00, 0xf0, 0x11, 0x00


	//----- nvinfo : EIATTR_KPARAM_INFO
	.align		4
.L_9:
        /*0018*/ 	.byte	0x04, 0x17
        /*001a*/ 	.short	(.L_11 - .L_10)
.L_10:
        /*001c*/ 	.word	0x00000000
        /*0020*/ 	.short	0x0001
        /*0022*/ 	.short	0x0008
        /*0024*/ 	.byte	0x00, 0xf5, 0x21, 0x00


	//----- nvinfo : EIATTR_KPARAM_INFO
	.align		4
.L_11:
        /*0028*/ 	.byte	0x04, 0x17
        /*002a*/ 	.short	(.L_13 - .L_12)
.L_12:
        /*002c*/ 	.word	0x00000000
        /*0030*/ 	.short	0x0000
        /*0032*/ 	.short	0x0000
        /*0034*/ 	.byte	0x00, 0xf5, 0x21, 0x00


	//----- nvinfo : EIATTR_SPARSE_MMA_MASK
	.align		4
.L_13:
        /*0038*/ 	.byte	0x03, 0x50
        /*003a*/ 	.short	0x0000


	//----- nvinfo : EIATTR_MAXREG_COUNT
	.align		4
        /*003c*/ 	.byte	0x03, 0x1b
        /*003e*/ 	.short	0x00ff


	//----- nvinfo : EIATTR_NUM_BARRIERS
	.align		4
        /*0040*/ 	.byte	0x02, 0x4c
        /*0042*/ 	.byte	0x01
	.zero		1


	//----- nvinfo : EIATTR_MERCURY_ISA_VERSION
	.align		4
        /*0044*/ 	.byte	0x03, 0x5f
        /*0046*/ 	.short	0x0101


	//----- nvinfo : EIATTR_VRC_CTA_INIT_COUNT
	.align		4
        /*0048*/ 	.byte	0x02, 0x4a
	.zero		1
	.zero		1


	//----- nvinfo : EIATTR_EXIT_INSTR_OFFSETS
	.align		4
        /*004c*/ 	.byte	0x04, 0x1c
        /*004e*/ 	.short	(.L_15 - .L_14)


	//   ....[0]....
.L_14:
        /*0050*/ 	.word	0x000000a0


	//   ....[1]....
        /*0054*/ 	.word	0x000001f0


	//   ....[2]....
        /*0058*/ 	.word	0x00000390


	//   ....[3]....
        /*005c*/ 	.word	0x000003e0


	//----- nvinfo : EIATTR_CRS_STACK_SIZE
	.align		4
.L_15:
        /*0060*/ 	.byte	0x04, 0x1e
        /*0062*/ 	.short	(.L_17 - .L_16)
.L_16:
        /*0064*/ 	.word	0x00000000


	//----- nvinfo : EIATTR_CBANK_PARAM_SIZE
	.align		4
.L_17:
        /*0068*/ 	.byte	0x03, 0x19
        /*006a*/ 	.short	0x0014


	//----- nvinfo : EIATTR_PARAM_CBANK
	.align		4
        /*006c*/ 	.byte	0x04, 0x0a
        /*006e*/ 	.short	(.L_19 - .L_18)
	.align		4
.L_18:
        /*0070*/ 	.word	index@(.nv.constant0._Z14warp_unrollingPiS_i)
        /*0074*/ 	.short	0x0380
        /*0076*/ 	.short	0x0014


	//----- nvinfo : EIATTR_SW_WAR
	.align		4
.L_19:
        /*0078*/ 	.byte	0x04, 0x36
        /*007a*/ 	.short	(.L_21 - .L_20)
.L_20:
        /*007c*/ 	.word	0x00000008
.L_21:


//--------------------- .nv.callgraph             --------------------------
	.section	.nv.callgraph,"",@"SHT_CUDA_CALLGRAPH"
	.align	4
	.sectionentsize	8
	.align		4
        /*0000*/ 	.word	0x00000000
	.align		4
        /*0004*/ 	.word	0xffffffff
	.align		4
        /*0008*/ 	.word	0x00000000
	.align		4
        /*000c*/ 	.word	0xfffffffe
	.align		4
        /*0010*/ 	.word	0x00000000
	.align		4
        /*0014*/ 	.word	0xfffffffd
	.align		4
        /*0018*/ 	.word	0x00000000
	.align		4
        /*001c*/ 	.word	0xfffffffc


//--------------------- .text._Z14warp_unrollingPiS_i --------------------------
	.section	.text._Z14warp_unrollingPiS_i,"ax",@progbits
	.align	128
        .global         _Z14warp_unrollingPiS_i
        .type           _Z14warp_unrollingPiS_i,@function
        .size           _Z14warp_unrollingPiS_i,(.L_x_5 - _Z14warp_unrollingPiS_i)
        .other          _Z14warp_unrollingPiS_i,@"STO_CUDA_ENTRY STV_DEFAULT"
_Z14warp_unrollingPiS_i:
.text._Z14warp_unrollingPiS_i:
[----:B------:R-:W-:Y:S01]  /*0000*/  LDC R1, c[0x0][0x37c] ;  /* 0x0000df00ff017b82 */ /* 0x000fe20000000800 */
[----:B------:R-:W0:Y:S01]  /*0010*/  S2R R0, SR_CTAID.X ;  /* 0x0000000000007919 */ /* 0x000e220000002500 */
[----:B------:R-:W1:Y:S06]  /*0020*/  LDCU UR4, c[0x0][0x360] ;  /* 0x00006c00ff0477ac */ /* 0x000e6c0008000800 */
[----:B------:R-:W2:Y:S01]  /*0030*/  LDC.64 R2, c[0x0][0x380] ;  /* 0x0000e000ff027b82 */ /* 0x000ea20000000a00 */
[----:B------:R-:W3:Y:S01]  /*0040*/  S2R R7, SR_TID.X ;  /* 0x0000000000077919 */ /* 0x000ee20000002100 */
[----:B------:R-:W4:Y:S01]  /*0050*/  LDCU UR5, c[0x0][0x390] ;  /* 0x00007200ff0577ac */ /* 0x000f220008000800 */
[----:B-1----:R-:W-:-:S02]  /*0060*/  IMAD.U32 R6, RZ, RZ, UR4 ;  /* 0x00000004ff067e24 */ /* 0x002fc4000f8e00ff */
[----:B0-----:R-:W-:-:S04]  /*0070*/  IMAD R4, R0, UR4, RZ ;  /* 0x0000000400047c24 */ /* 0x001fc8000f8e02ff */
[----:B---3--:R-:W-:-:S05]  /*0080*/  IMAD.IADD R5, R4, 0x1, R7 ;  /* 0x0000000104057824 */ /* 0x008fca00078e0207 */
[----:B----4-:R-:W-:-:S13]  /*0090*/  ISETP.GT.AND P0, PT, R5, UR5, PT ;  /* 0x0000000505007c0c */ /* 0x010fda000bf04270 */
[----:B--2---:R-:W-:Y:S05]  /*00a0*/  @P0 EXIT ;  /* 0x000000000000094d */ /* 0x004fea0003800000 */
[----:B------:R-:W-:Y:S01]  /*00b0*/  ISETP.GE.U32.AND P0, PT, R6, 0x80, PT ;  /* 0x000000800600780c */ /* 0x000fe20003f06070 */
[----:B------:R-:W-:Y:S01]  /*00c0*/  IMAD.WIDE.U32 R2, R4, 0x4, R2 ;  /* 0x0000000404027825 */ /* 0x000fe200078e0002 */
[----:B------:R-:W0:Y:S03]  /*00d0*/  LDCU.64 UR4, c[0x0][0x358] ;  /* 0x00006b00ff0477ac */ /* 0x000e260008000a00 */
[----:B------:R-:W-:-:S08]  /*00e0*/  IMAD.WIDE.U32 R4, R7, 0x4, R2 ;  /* 0x0000000407047825 */ /* 0x000fd000078e0002 */
[----:B------:R-:W-:Y:S05]  /*00f0*/  @!P0 BRA `(.L_x_0) ;  /* 0x0000000000388947 */ /* 0x000fea0003800000 */
.L_x_3:
[----:B------:R-:W-:Y:S01]  /*0100*/  SHF.R.U32.HI R10, RZ, 0x1, R6 ;  /* 0x00000001ff0a7819 */ /* 0x000fe20000011606 */
[----:B------:R-:W-:Y:S03]  /*0110*/  BSSY.RECONVERGENT B0, `(.L_x_1) ;  /* 0x0000008000007945 */ /* 0x000fe60003800200 */
[----:B------:R-:W-:-:S13]  /*0120*/  ISETP.GE.U32.AND P0, PT, R7, R10, PT ;  /* 0x0000000a0700720c */ /* 0x000fda0003f06070 */
[----:B-1----:R-:W-:Y:S05]  /*0130*/  @P0 BRA `(.L_x_2) ;  /* 0x0000000000140947 */ /* 0x002fea0003800000 */
[----:B------:R-:W-:Y:S01]  /*0140*/  IMAD.WIDE.U32 R8, R10, 0x4, R4 ;  /* 0x000000040a087825 */ /* 0x000fe200078e0004 */
[----:B0-----:R-:W2:Y:S05]  /*0150*/  LDG.E R11, desc[UR4][R4.64] ;  /* 0x00000004040b7981 */ /* 0x001eaa000c1e1900 */
[----:B------:R-:W2:Y:S02]  /*0160*/  LDG.E R8, desc[UR4][R8.64] ;  /* 0x0000000408087981 */ /* 0x000ea4000c1e1900 */
[----:B--2---:R-:W-:-:S05]  /*0170*/  IADD3 R11, PT, PT, R8, R11, RZ ;  /* 0x0000000b080b7210 */ /* 0x004fca0007ffe0ff */
[----:B------:R1:W-:Y:S02]  /*0180*/  STG.E desc[UR4][R4.64], R11 ;  /* 0x0000000b04007986 */ /* 0x0003e4000c101904 */
.L_x_2:
[----:B0-----:R-:W-:Y:S05]  /*0190*/  BSYNC.RECONVERGENT B0 ;  /* 0x0000000000007941 */ /* 0x001fea0003800200 */
.L_x_1:
[----:B------:R-:W-:Y:S01]  /*01a0*/  BAR.SYNC.DEFER_BLOCKING 0x0 ;  /* 0x0000000000007b1d */ /* 0x000fe20000010000 */
[----:B------:R-:W-:Y:S01]  /*01b0*/  ISETP.GT.U32.AND P0, PT, R6, 0xff, PT ;  /* 0x000000ff0600780c */ /* 0x000fe20003f04070 */
[----:B------:R-:W-:-:S12]  /*01c0*/  IMAD.MOV.U32 R6, RZ, RZ, R10 ;  /* 0x000000ffff067224 */ /* 0x000fd800078e000a */
[----:B------:R-:W-:Y:S05]  /*01d0*/  @P0 BRA `(.L_x_3) ;  /* 0xfffffffc00c80947 */ /* 0x000fea000383ffff */
.L_x_0:
[----:B------:R-:W-:-:S13]  /*01e0*/  ISETP.GT.U32.AND P0, PT, R7, 0x1f, PT ;  /* 0x0000001f0700780c */ /* 0x000fda0003f04070 */
[----:B0-----:R-:W-:Y:S05]  /*01f0*/  @P0 EXIT ;  /* 0x000000000000094d */ /* 0x001fea0003800000 */
[----:B------:R-:W2:Y:S04]  /*0200*/  LDG.E.STRONG.SYS R6, desc[UR4][R4.64+0x80] ;  /* 0x0000800404067981 */ /* 0x000ea8000c1f5900 */
[----:B------:R-:W2:Y:S02]  /*0210*/  LDG.E.STRONG.SYS R9, desc[UR4][R4.64] ;  /* 0x0000000404097981 */ /* 0x000ea4000c1f5900 */
[----:B--2---:R-:W-:-:S05]  /*0220*/  IADD3 R9, PT, PT, R6, R9, RZ ;  /* 0x0000000906097210 */ /* 0x004fca0007ffe0ff */
[----:B------:R0:W-:Y:S04]  /*0230*/  STG.E.STRONG.SYS desc[UR4][R4.64], R9 ;  /* 0x0000000904007986 */ /* 0x0001e8000c115904 */
[----:B------:R-:W2:Y:S04]  /*0240*/  LDG.E.STRONG.SYS R6, desc[UR4][R4.64+0x40] ;  /* 0x0000400404067981 */ /* 0x000ea8000c1f5900 */
[----:B-1----:R-:W2:Y:S02]  /*0250*/  LDG.E.STRONG.SYS R11, desc[UR4][R4.64] ;  /* 0x00000004040b7981 */ /* 0x002ea4000c1f5900 */
[----:B--2---:R-:W-:-:S05]  /*0260*/  IMAD.IADD R11, R6, 0x1, R11 ;  /* 0x00000001060b7824 */ /* 0x004fca00078e020b */
[----:B------:R1:W-:Y:S04]  /*0270*/  STG.E.STRONG.SYS desc[UR4][R4.64], R11 ;  /* 0x0000000b04007986 */ /* 0x0003e8000c115904 */
[----:B------:R-:W2:Y:S04]  /*0280*/  LDG.E.STRONG.SYS R6, desc[UR4][R4.64+0x20] ;  /* 0x0000200404067981 */ /* 0x000ea8000c1f5900 */
[----:B------:R-:W2:Y:S02]  /*0290*/  LDG.E.STRONG.SYS R13, desc[UR4][R4.64] ;  /* 0x00000004040d7981 */ /* 0x000ea4000c1f5900 */
[----:B--2---:R-:W-:-:S05]  /*02a0*/  IADD3 R13, PT, PT, R6, R13, RZ ;  /* 0x0000000d060d7210 */ /* 0x004fca0007ffe0ff */
[----:B------:R2:W-:Y:S04]  /*02b0*/  STG.E.STRONG.SYS desc[UR4][R4.64], R13 ;  /* 0x0000000d04007986 */ /* 0x0005e8000c115904 */
[----:B------:R-:W3:Y:S04]  /*02c0*/  LDG.E.STRONG.SYS R6, desc[UR4][R4.64+0x10] ;  /* 0x0000100404067981 */ /* 0x000ee8000c1f5900 */
[----:B------:R-:W3:Y:S02]  /*02d0*/  LDG.E.STRONG.SYS R15, desc[UR4][R4.64] ;  /* 0x00000004040f7981 */ /* 0x000ee4000c1f5900 */
[----:B---3--:R-:W-:-:S05]  /*02e0*/  IMAD.IADD R15, R6, 0x1, R15 ;  /* 0x00000001060f7824 */ /* 0x008fca00078e020f */
[----:B------:R2:W-:Y:S04]  /*02f0*/  STG.E.STRONG.SYS desc[UR4][R4.64], R15 ;  /* 0x0000000f04007986 */ /* 0x0005e8000c115904 */
[----:B------:R-:W3:Y:S04]  /*0300*/  LDG.E.STRONG.SYS R6, desc[UR4][R4.64+0x8] ;  /* 0x0000080404067981 */ /* 0x000ee8000c1f5900 */
[----:B0-----:R-:W3:Y:S02]  /*0310*/  LDG.E.STRONG.SYS R9, desc[UR4][R4.64] ;  /* 0x0000000404097981 */ /* 0x001ee4000c1f5900 */
[----:B---3--:R-:W-:-:S05]  /*0320*/  IADD3 R9, PT, PT, R6, R9, RZ ;  /* 0x0000000906097210 */ /* 0x008fca0007ffe0ff */
[----:B------:R2:W-:Y:S04]  /*0330*/  STG.E.STRONG.SYS desc[UR4][R4.64], R9 ;  /* 0x0000000904007986 */ /* 0x0005e8000c115904 */
[----:B------:R-:W3:Y:S04]  /*0340*/  LDG.E.STRONG.SYS R6, desc[UR4][R4.64+0x4] ;  /* 0x0000040404067981 */ /* 0x000ee8000c1f5900 */
[----:B-1----:R-:W3:Y:S01]  /*0350*/  LDG.E.STRONG.SYS R11, desc[UR4][R4.64] ;  /* 0x00000004040b7981 */ /* 0x002ee2000c1f5900 */
[----:B------:R-:W-:Y:S01]  /*0360*/  ISETP.NE.AND P0, PT, R7, RZ, PT ;  /* 0x000000ff0700720c */ /* 0x000fe20003f05270 */
[----:B---3--:R-:W-:-:S05]  /*0370*/  IMAD.IADD R11, R6, 0x1, R11 ;  /* 0x00000001060b7824 */ /* 0x008fca00078e020b */
[----:B------:R2:W-:Y:S07]  /*0380*/  STG.E.STRONG.SYS desc[UR4][R4.64], R11 ;  /* 0x0000000b04007986 */ /* 0x0005ee000c115904 */
[----:B------:R-:W-:Y:S05]  /*0390*/  @P0 EXIT ;  /* 0x000000000000094d */ /* 0x000fea0003800000 */
[----:B------:R-:W3:Y:S01]  /*03a0*/  LDG.E R3, desc[UR4][R2.64] ;  /* 0x0000000402037981 */ /* 0x000ee2000c1e1900 */
[----:B--2---:R-:W0:Y:S02]  /*03b0*/  LDC.64 R4, c[0x0][0x388] ;  /* 0x0000e200ff047b82 */ /* 0x004e240000000a00 */
[----:B0-----:R-:W-:-:S05]  /*03c0*/  IMAD.WIDE.U32 R4, R0, 0x4, R4 ;  /* 0x0000000400047825 */ /* 0x001fca00078e0004 */
[----:B---3--:R-:W-:Y:S01]  /*03d0*/  STG.E desc[UR4][R4.64], R3 ;  /* 0x0000000304007986 */ /* 0x008fe2000c101904 */
[----:B------:R-:W-:Y:S05]  /*03e0*/  EXIT ;  /* 0x000000000000794d */ /* 0x000fea0003800000 */
.L_x_4:
[----:B------:R-:W-:-:S00]  /*03f0*/  BRA `(.L_x_4) ;  /* 0xfffffffc00fc7947 */ /* 0x000fc0000383ffff */
[----:B------:R-:W-:-:S00]  /*0400*/  NOP ;  /* 0x0000000000007918 */ /* 0x000fc00000000000 */
[----:B------:R-:W-:-:S00]  /*0410*/  NOP ;  /* 0x0000000000007918 */ /* 0x000fc00000000000 */
[----:B------:R-:W-:-:S00]  /*0420*/  NOP ;  /* 0x0000000000007918 */ /* 0x000fc00000000000 */
[----:B------:R-:W-:-:S00]  /*0430*/  NOP ;  /* 0x0000000000007918 */ /* 0x000fc00000000000 */
[----:B------:R-:W-:-:S00]  /*0440*/  NOP ;  /* 0x0000000000007918 */ /* 0x000fc00000000000 */
[----:B------:R-:W-:-:S00]  /*0450*/  NOP ;  /* 0x0000000000007918 */ /* 0x000fc00000000000 */
[----:B------:R-:W-:-:S00]  /*0460*/  NOP ;  /* 0x0000000000007918 */ /* 0x000fc00000000000 */
[----:B------:R-:W-:-:S00]  /*0470*/  NOP ;  /* 0x0000000000007918 */ /* 0x000fc00000000000 */
.L_x_5:


//--------------------- .nv.shared.reserved.0     --------------------------
	.section	.nv.shared.reserved.0,"aw",@nobits
	.weak		__nv_reservedSMEM_offset_0_alias
	.size		__nv_reservedSMEM_offset_0_alias, 0, 64
	.other		__nv_reservedSMEM_offset_0_alias,@"STO_CUDA_RESERVED_SHARED STV_DEFAULT"
__nv_reservedSMEM_offset_0_alias:
	.zero		0
	.zero		64


//--------------------- .nv.constant0._Z14warp_unrollingPiS_i --------------------------
	.section	.nv.constant0._Z14warp_unrollingPiS_i,"a",@progbits
	.sectionflags	@""
	.align	4
.nv.constant0._Z14warp_unrollingPiS_i:
	.zero		916


//--------------------- SYMBOLS --------------------------

	.type		.nv.reservedSmem.offset0,@object
	.size		.nv.reservedSmem.offset0,0x4
